//
// Generated by NVIDIA NVVM Compiler
//
// Compiler Build ID: CL-36424714
// Cuda compilation tools, release 13.0, V13.0.88
// Based on NVVM 20.0.0
//

.version 9.0
.target sm_100
.address_size 64

	// .globl	_Z17initialize_curandP17curandStateXORWOW
.global .align 4 .b8 precalc_xorwow_matrix[102400];
.global .align 4 .b8 precalc_xorwow_offset_matrix[102400];
.global .align 4 .b8 mrg32k3aM1[2304];
.global .align 4 .b8 mrg32k3aM2[2304];
.global .align 4 .b8 mrg32k3aM1SubSeq[2016];
.global .align 4 .b8 mrg32k3aM2SubSeq[2016];
.global .align 4 .b8 mrg32k3aM1Seq[2304];
.global .align 4 .b8 mrg32k3aM2Seq[2304];
.const .align 8 .b8 __cr_lgamma_table[72];

.visible .entry _Z17initialize_curandP17curandStateXORWOW(
	.param .u64 .ptr .align 1 _Z17initialize_curandP17curandStateXORWOW_param_0
)
{
	.reg .pred 	%p<24>;
	.reg .b32 	%r<413>;
	.reg .b64 	%rd<19>;

	ld.param.u64 	%rd9, [_Z17initialize_curandP17curandStateXORWOW_param_0];
	cvta.to.global.u64 	%rd10, %rd9;
	mov.u32 	%r182, %tid.x;
	mov.u32 	%r183, %ctaid.x;
	mov.u32 	%r184, %ntid.x;
	mad.lo.s32 	%r185, %r183, %r184, %r182;
	// begin inline asm
	mov.u64 	%rd8, %clock64;
	// end inline asm
	cvt.s64.s32 	%rd18, %r185;
	mul.wide.s32 	%rd11, %r185, 48;
	add.s64 	%rd2, %rd10, %rd11;
	cvt.u32.u64 	%r186, %rd8;
	xor.b32  	%r187, %r186, -1429050551;
	mul.lo.s32 	%r188, %r187, 1099087573;
	{ .reg .b32 tmp; mov.b64 {tmp, %r189}, %rd8; }
	xor.b32  	%r190, %r189, -136515619;
	mul.lo.s32 	%r191, %r190, -1703105765;
	add.s32 	%r192, %r188, %r191;
	add.s32 	%r193, %r192, 6615241;
	add.s32 	%r194, %r188, 123456789;
	st.global.v2.u32 	[%rd2], {%r193, %r194};
	xor.b32  	%r195, %r188, 362436069;
	add.s32 	%r196, %r191, 521288629;
	st.global.v2.u32 	[%rd2+8], {%r195, %r196};
	xor.b32  	%r197, %r191, 88675123;
	add.s32 	%r198, %r188, 5783321;
	st.global.v2.u32 	[%rd2+16], {%r197, %r198};
	setp.eq.s32 	%p1, %r185, 0;
	@%p1 bra 	$L__BB0_42;
	mov.b32 	%r319, 0;
$L__BB0_2:
	and.b64  	%rd4, %rd18, 3;
	setp.eq.s64 	%p2, %rd4, 0;
	@%p2 bra 	$L__BB0_41;
	mul.wide.u32 	%rd12, %r319, 3200;
	mov.u64 	%rd13, precalc_xorwow_matrix;
	add.s64 	%rd5, %rd13, %rd12;
	cvt.u32.u64 	%r2, %rd4;
	mov.b32 	%r320, 0;
$L__BB0_4:
	mov.b32 	%r333, 0;
	mov.u32 	%r334, %r333;
	mov.u32 	%r335, %r333;
	mov.u32 	%r336, %r333;
	mov.u32 	%r337, %r333;
	mov.u32 	%r326, %r333;
$L__BB0_5:
	mul.wide.u32 	%rd14, %r326, 4;
	add.s64 	%rd15, %rd2, %rd14;
	ld.global.u32 	%r10, [%rd15+4];
	shl.b32 	%r11, %r326, 5;
	mov.b32 	%r332, 0;
$L__BB0_6:
	.pragma "nounroll";
	shr.u32 	%r203, %r10, %r332;
	and.b32  	%r204, %r203, 1;
	setp.eq.b32 	%p3, %r204, 1;
	not.pred 	%p4, %p3;
	add.s32 	%r205, %r11, %r332;
	mul.lo.s32 	%r206, %r205, 5;
	mul.wide.u32 	%rd16, %r206, 4;
	add.s64 	%rd6, %rd5, %rd16;
	@%p4 bra 	$L__BB0_8;
	ld.global.u32 	%r207, [%rd6];
	xor.b32  	%r337, %r337, %r207;
	ld.global.u32 	%r208, [%rd6+4];
	xor.b32  	%r336, %r336, %r208;
	ld.global.u32 	%r209, [%rd6+8];
	xor.b32  	%r335, %r335, %r209;
	ld.global.u32 	%r210, [%rd6+12];
	xor.b32  	%r334, %r334, %r210;
	ld.global.u32 	%r211, [%rd6+16];
	xor.b32  	%r333, %r333, %r211;
$L__BB0_8:
	and.b32  	%r213, %r203, 2;
	setp.eq.s32 	%p5, %r213, 0;
	@%p5 bra 	$L__BB0_10;
	ld.global.u32 	%r214, [%rd6+20];
	xor.b32  	%r337, %r337, %r214;
	ld.global.u32 	%r215, [%rd6+24];
	xor.b32  	%r336, %r336, %r215;
	ld.global.u32 	%r216, [%rd6+28];
	xor.b32  	%r335, %r335, %r216;
	ld.global.u32 	%r217, [%rd6+32];
	xor.b32  	%r334, %r334, %r217;
	ld.global.u32 	%r218, [%rd6+36];
	xor.b32  	%r333, %r333, %r218;
$L__BB0_10:
	and.b32  	%r220, %r203, 4;
	setp.eq.s32 	%p6, %r220, 0;
	@%p6 bra 	$L__BB0_12;
	ld.global.u32 	%r221, [%rd6+40];
	xor.b32  	%r337, %r337, %r221;
	ld.global.u32 	%r222, [%rd6+44];
	xor.b32  	%r336, %r336, %r222;
	ld.global.u32 	%r223, [%rd6+48];
	xor.b32  	%r335, %r335, %r223;
	ld.global.u32 	%r224, [%rd6+52];
	xor.b32  	%r334, %r334, %r224;
	ld.global.u32 	%r225, [%rd6+56];
	xor.b32  	%r333, %r333, %r225;
$L__BB0_12:
	and.b32  	%r227, %r203, 8;
	setp.eq.s32 	%p7, %r227, 0;
	@%p7 bra 	$L__BB0_14;
	ld.global.u32 	%r228, [%rd6+60];
	xor.b32  	%r337, %r337, %r228;
	ld.global.u32 	%r229, [%rd6+64];
	xor.b32  	%r336, %r336, %r229;
	ld.global.u32 	%r230, [%rd6+68];
	xor.b32  	%r335, %r335, %r230;
	ld.global.u32 	%r231, [%rd6+72];
	xor.b32  	%r334, %r334, %r231;
	ld.global.u32 	%r232, [%rd6+76];
	xor.b32  	%r333, %r333, %r232;
$L__BB0_14:
	and.b32  	%r234, %r203, 16;
	setp.eq.s32 	%p8, %r234, 0;
	@%p8 bra 	$L__BB0_16;
	ld.global.u32 	%r235, [%rd6+80];
	xor.b32  	%r337, %r337, %r235;
	ld.global.u32 	%r236, [%rd6+84];
	xor.b32  	%r336, %r336, %r236;
	ld.global.u32 	%r237, [%rd6+88];
	xor.b32  	%r335, %r335, %r237;
	ld.global.u32 	%r238, [%rd6+92];
	xor.b32  	%r334, %r334, %r238;
	ld.global.u32 	%r239, [%rd6+96];
	xor.b32  	%r333, %r333, %r239;
$L__BB0_16:
	and.b32  	%r241, %r203, 32;
	setp.eq.s32 	%p9, %r241, 0;
	@%p9 bra 	$L__BB0_18;
	ld.global.u32 	%r242, [%rd6+100];
	xor.b32  	%r337, %r337, %r242;
	ld.global.u32 	%r243, [%rd6+104];
	xor.b32  	%r336, %r336, %r243;
	ld.global.u32 	%r244, [%rd6+108];
	xor.b32  	%r335, %r335, %r244;
	ld.global.u32 	%r245, [%rd6+112];
	xor.b32  	%r334, %r334, %r245;
	ld.global.u32 	%r246, [%rd6+116];
	xor.b32  	%r333, %r333, %r246;
$L__BB0_18:
	and.b32  	%r248, %r203, 64;
	setp.eq.s32 	%p10, %r248, 0;
	@%p10 bra 	$L__BB0_20;
	ld.global.u32 	%r249, [%rd6+120];
	xor.b32  	%r337, %r337, %r249;
	ld.global.u32 	%r250, [%rd6+124];
	xor.b32  	%r336, %r336, %r250;
	ld.global.u32 	%r251, [%rd6+128];
	xor.b32  	%r335, %r335, %r251;
	ld.global.u32 	%r252, [%rd6+132];
	xor.b32  	%r334, %r334, %r252;
	ld.global.u32 	%r253, [%rd6+136];
	xor.b32  	%r333, %r333, %r253;
$L__BB0_20:
	and.b32  	%r255, %r203, 128;
	setp.eq.s32 	%p11, %r255, 0;
	@%p11 bra 	$L__BB0_22;
	ld.global.u32 	%r256, [%rd6+140];
	xor.b32  	%r337, %r337, %r256;
	ld.global.u32 	%r257, [%rd6+144];
	xor.b32  	%r336, %r336, %r257;
	ld.global.u32 	%r258, [%rd6+148];
	xor.b32  	%r335, %r335, %r258;
	ld.global.u32 	%r259, [%rd6+152];
	xor.b32  	%r334, %r334, %r259;
	ld.global.u32 	%r260, [%rd6+156];
	xor.b32  	%r333, %r333, %r260;
$L__BB0_22:
	and.b32  	%r262, %r203, 256;
	setp.eq.s32 	%p12, %r262, 0;
	@%p12 bra 	$L__BB0_24;
	ld.global.u32 	%r263, [%rd6+160];
	xor.b32  	%r337, %r337, %r263;
	ld.global.u32 	%r264, [%rd6+164];
	xor.b32  	%r336, %r336, %r264;
	ld.global.u32 	%r265, [%rd6+168];
	xor.b32  	%r335, %r335, %r265;
	ld.global.u32 	%r266, [%rd6+172];
	xor.b32  	%r334, %r334, %r266;
	ld.global.u32 	%r267, [%rd6+176];
	xor.b32  	%r333, %r333, %r267;
$L__BB0_24:
	and.b32  	%r269, %r203, 512;
	setp.eq.s32 	%p13, %r269, 0;
	@%p13 bra 	$L__BB0_26;
	ld.global.u32 	%r270, [%rd6+180];
	xor.b32  	%r337, %r337, %r270;
	ld.global.u32 	%r271, [%rd6+184];
	xor.b32  	%r336, %r336, %r271;
	ld.global.u32 	%r272, [%rd6+188];
	xor.b32  	%r335, %r335, %r272;
	ld.global.u32 	%r273, [%rd6+192];
	xor.b32  	%r334, %r334, %r273;
	ld.global.u32 	%r274, [%rd6+196];
	xor.b32  	%r333, %r333, %r274;
$L__BB0_26:
	and.b32  	%r276, %r203, 1024;
	setp.eq.s32 	%p14, %r276, 0;
	@%p14 bra 	$L__BB0_28;
	ld.global.u32 	%r277, [%rd6+200];
	xor.b32  	%r337, %r337, %r277;
	ld.global.u32 	%r278, [%rd6+204];
	xor.b32  	%r336, %r336, %r278;
	ld.global.u32 	%r279, [%rd6+208];
	xor.b32  	%r335, %r335, %r279;
	ld.global.u32 	%r280, [%rd6+212];
	xor.b32  	%r334, %r334, %r280;
	ld.global.u32 	%r281, [%rd6+216];
	xor.b32  	%r333, %r333, %r281;
$L__BB0_28:
	and.b32  	%r283, %r203, 2048;
	setp.eq.s32 	%p15, %r283, 0;
	@%p15 bra 	$L__BB0_30;
	ld.global.u32 	%r284, [%rd6+220];
	xor.b32  	%r337, %r337, %r284;
	ld.global.u32 	%r285, [%rd6+224];
	xor.b32  	%r336, %r336, %r285;
	ld.global.u32 	%r286, [%rd6+228];
	xor.b32  	%r335, %r335, %r286;
	ld.global.u32 	%r287, [%rd6+232];
	xor.b32  	%r334, %r334, %r287;
	ld.global.u32 	%r288, [%rd6+236];
	xor.b32  	%r333, %r333, %r288;
$L__BB0_30:
	and.b32  	%r290, %r203, 4096;
	setp.eq.s32 	%p16, %r290, 0;
	@%p16 bra 	$L__BB0_32;
	ld.global.u32 	%r291, [%rd6+240];
	xor.b32  	%r337, %r337, %r291;
	ld.global.u32 	%r292, [%rd6+244];
	xor.b32  	%r336, %r336, %r292;
	ld.global.u32 	%r293, [%rd6+248];
	xor.b32  	%r335, %r335, %r293;
	ld.global.u32 	%r294, [%rd6+252];
	xor.b32  	%r334, %r334, %r294;
	ld.global.u32 	%r295, [%rd6+256];
	xor.b32  	%r333, %r333, %r295;
$L__BB0_32:
	and.b32  	%r297, %r203, 8192;
	setp.eq.s32 	%p17, %r297, 0;
	@%p17 bra 	$L__BB0_34;
	ld.global.u32 	%r298, [%rd6+260];
	xor.b32  	%r337, %r337, %r298;
	ld.global.u32 	%r299, [%rd6+264];
	xor.b32  	%r336, %r336, %r299;
	ld.global.u32 	%r300, [%rd6+268];
	xor.b32  	%r335, %r335, %r300;
	ld.global.u32 	%r301, [%rd6+272];
	xor.b32  	%r334, %r334, %r301;
	ld.global.u32 	%r302, [%rd6+276];
	xor.b32  	%r333, %r333, %r302;
$L__BB0_34:
	and.b32  	%r304, %r203, 16384;
	setp.eq.s32 	%p18, %r304, 0;
	@%p18 bra 	$L__BB0_36;
	ld.global.u32 	%r305, [%rd6+280];
	xor.b32  	%r337, %r337, %r305;
	ld.global.u32 	%r306, [%rd6+284];
	xor.b32  	%r336, %r336, %r306;
	ld.global.u32 	%r307, [%rd6+288];
	xor.b32  	%r335, %r335, %r307;
	ld.global.u32 	%r308, [%rd6+292];
	xor.b32  	%r334, %r334, %r308;
	ld.global.u32 	%r309, [%rd6+296];
	xor.b32  	%r333, %r333, %r309;
$L__BB0_36:
	and.b32  	%r311, %r203, 32768;
	setp.eq.s32 	%p19, %r311, 0;
	@%p19 bra 	$L__BB0_38;
	ld.global.u32 	%r312, [%rd6+300];
	xor.b32  	%r337, %r337, %r312;
	ld.global.u32 	%r313, [%rd6+304];
	xor.b32  	%r336, %r336, %r313;
	ld.global.u32 	%r314, [%rd6+308];
	xor.b32  	%r335, %r335, %r314;
	ld.global.u32 	%r315, [%rd6+312];
	xor.b32  	%r334, %r334, %r315;
	ld.global.u32 	%r316, [%rd6+316];
	xor.b32  	%r333, %r333, %r316;
$L__BB0_38:
	add.s32 	%r332, %r332, 16;
	setp.ne.s32 	%p20, %r332, 32;
	@%p20 bra 	$L__BB0_6;
	mad.lo.s32 	%r317, %r326, -31, %r11;
	add.s32 	%r326, %r317, 1;
	setp.ne.s32 	%p21, %r326, 5;
	@%p21 bra 	$L__BB0_5;
	st.global.u32 	[%rd2+4], %r337;
	st.global.u32 	[%rd2+8], %r336;
	st.global.u32 	[%rd2+12], %r335;
	st.global.u32 	[%rd2+16], %r334;
	st.global.u32 	[%rd2+20], %r333;
	add.s32 	%r320, %r320, 1;
	setp.lt.u32 	%p22, %r320, %r2;
	@%p22 bra 	$L__BB0_4;
$L__BB0_41:
	shr.u64 	%rd7, %rd18, 2;
	add.s32 	%r319, %r319, 1;
	setp.gt.u64 	%p23, %rd18, 3;
	mov.u64 	%rd18, %rd7;
	@%p23 bra 	$L__BB0_2;
$L__BB0_42:
	mov.b32 	%r318, 0;
	st.global.v2.u32 	[%rd2+24], {%r318, %r318};
	st.global.u32 	[%rd2+32], %r318;
	mov.b64 	%rd17, 0;
	st.global.u64 	[%rd2+40], %rd17;
	ret;

}
	// .globl	_Z33generate_random_polynomial_kernelidP10PolynomialP17curandStateXORWOW
.visible .entry _Z33generate_random_polynomial_kernelidP10PolynomialP17curandStateXORWOW(
	.param .u32 _Z33generate_random_polynomial_kernelidP10PolynomialP17curandStateXORWOW_param_0,
	.param .f64 _Z33generate_random_polynomial_kernelidP10PolynomialP17curandStateXORWOW_param_1,
	.param .u64 .ptr .align 1 _Z33generate_random_polynomial_kernelidP10PolynomialP17curandStateXORWOW_param_2,
	.param .u64 .ptr .align 1 _Z33generate_random_polynomial_kernelidP10PolynomialP17curandStateXORWOW_param_3
)
{
	.reg .pred 	%p<2>;
	.reg .b32 	%r<30>;
	.reg .b64 	%rd<14>;
	.reg .b64 	%fd<7>;

	ld.param.f64 	%fd1, [_Z33generate_random_polynomial_kernelidP10PolynomialP17curandStateXORWOW_param_1];
	ld.param.u64 	%rd3, [_Z33generate_random_polynomial_kernelidP10PolynomialP17curandStateXORWOW_param_2];
	ld.param.u64 	%rd2, [_Z33generate_random_polynomial_kernelidP10PolynomialP17curandStateXORWOW_param_3];
	cvta.to.global.u64 	%rd1, %rd3;
	mov.u32 	%r2, %tid.x;
	mov.u32 	%r3, %ctaid.x;
	mov.u32 	%r4, %ntid.x;
	mad.lo.s32 	%r1, %r3, %r4, %r2;
	ld.global.u32 	%r5, [%rd1];
	setp.gt.s32 	%p1, %r1, %r5;
	@%p1 bra 	$L__BB1_2;
	cvta.to.global.u64 	%rd4, %rd2;
	mul.wide.s32 	%rd5, %r1, 48;
	add.s64 	%rd6, %rd4, %rd5;
	ld.global.v2.u32 	{%r6, %r7}, [%rd6];
	shr.u32 	%r8, %r7, 2;
	xor.b32  	%r9, %r8, %r7;
	ld.global.v2.u32 	{%r10, %r11}, [%rd6+8];
	ld.global.v2.u32 	{%r12, %r13}, [%rd6+16];
	shl.b32 	%r14, %r13, 4;
	shl.b32 	%r15, %r9, 1;
	xor.b32  	%r16, %r15, %r14;
	xor.b32  	%r17, %r16, %r9;
	xor.b32  	%r18, %r17, %r13;
	add.s32 	%r19, %r6, %r18;
	add.s32 	%r20, %r19, 362437;
	shr.u32 	%r21, %r10, 2;
	xor.b32  	%r22, %r21, %r10;
	st.global.v2.u32 	[%rd6+8], {%r12, %r13};
	shl.b32 	%r23, %r18, 4;
	shl.b32 	%r24, %r22, 1;
	xor.b32  	%r25, %r24, %r23;
	xor.b32  	%r26, %r25, %r22;
	xor.b32  	%r27, %r26, %r18;
	st.global.v2.u32 	[%rd6+16], {%r18, %r27};
	add.s32 	%r28, %r6, 724874;
	st.global.v2.u32 	[%rd6], {%r28, %r11};
	add.s32 	%r29, %r27, %r28;
	cvt.u64.u32 	%rd7, %r20;
	mul.wide.u32 	%rd8, %r29, 2097152;
	xor.b64  	%rd9, %rd8, %rd7;
	cvt.rn.f64.u64 	%fd2, %rd9;
	fma.rn.f64 	%fd3, %fd2, 0d3CA0000000000000, 0d3C90000000000000;
	add.f64 	%fd4, %fd3, %fd3;
	mul.f64 	%fd5, %fd1, %fd4;
	sub.f64 	%fd6, %fd5, %fd1;
	ld.global.u64 	%rd10, [%rd1+8];
	cvta.to.global.u64 	%rd11, %rd10;
	mul.wide.s32 	%rd12, %r1, 8;
	add.s64 	%rd13, %rd11, %rd12;
	st.global.f64 	[%rd13], %fd6;
$L__BB1_2:
	ret;

}
	// .globl	_Z23print_polynomial_kernelP10PolynomialPd
.visible .entry _Z23print_polynomial_kernelP10PolynomialPd(
	.param .u64 .ptr .align 1 _Z23print_polynomial_kernelP10PolynomialPd_param_0,
	.param .u64 .ptr .align 1 _Z23print_polynomial_kernelP10PolynomialPd_param_1
)
{
	.reg .pred 	%p<2>;
	.reg .b32 	%r<6>;
	.reg .b64 	%rd<10>;
	.reg .b64 	%fd<2>;

	ld.param.u64 	%rd3, [_Z23print_polynomial_kernelP10PolynomialPd_param_0];
	ld.param.u64 	%rd2, [_Z23print_polynomial_kernelP10PolynomialPd_param_1];
	cvta.to.global.u64 	%rd1, %rd3;
	mov.u32 	%r2, %tid.x;
	mov.u32 	%r3, %ctaid.x;
	mov.u32 	%r4, %ntid.x;
	mad.lo.s32 	%r1, %r3, %r4, %r2;
	ld.global.u32 	%r5, [%rd1];
	setp.gt.s32 	%p1, %r1, %r5;
	@%p1 bra 	$L__BB2_2;
	cvta.to.global.u64 	%rd4, %rd2;
	ld.global.u64 	%rd5, [%rd1+8];
	cvta.to.global.u64 	%rd6, %rd5;
	mul.wide.s32 	%rd7, %r1, 8;
	add.s64 	%rd8, %rd6, %rd7;
	ld.global.f64 	%fd1, [%rd8];
	add.s64 	%rd9, %rd4, %rd7;
	st.global.f64 	[%rd9], %fd1;
$L__BB2_2:
	ret;

}


// ===== COMPILED SASS (sm_100) =====

	.target	sm_100

	.elftype	@"ET_EXEC"


//--------------------- .note.nv.tkinfo           --------------------------
	.section	.note.nv.tkinfo,"",@"SHT_NOTE"
	.sectionflags	@"SHF_NOTE_NV_TKINFO"
	.tkinfo
        /*0018*/ 	.word	0x00000002
        /*0030*/ 	.string	""
        /*0030*/ 	.string	"ptxas"
        /*0030*/ 	.string	"Cuda compilation tools, release 13.0, V13.0.88"
        /*0030*/ 	.string	"Build cuda_13.0.r13.0/compiler.36424714_0"
        /*0030*/ 	.string	"-arch sm_100 -m 64 "



//--------------------- .note.nv.cuinfo           --------------------------
	.section	.note.nv.cuinfo,"",@"SHT_NOTE"
	.sectionflags	@"SHF_NOTE_NV_CUINFO"
        /*0018*/ 	.short	0x0002
        /*001a*/ 	.short	0x0064
        /*001c*/ 	.short	0x0082
	.zero		2


//--------------------- .nv.info                  --------------------------
	.section	.nv.info,"",@"SHT_CUDA_INFO"
	.align	4


	//----- nvinfo : EIATTR_REGCOUNT
	.align		4
        /*0000*/ 	.byte	0x04, 0x2f
        /*0002*/ 	.short	(.L_10 - .L_9)
	.align		4
.L_9:
        /*0004*/ 	.word	index@(_Z17initialize_curandP17curandStateXORWOW)
        /*0008*/ 	.word	0x0000001f


	//----- nvinfo : EIATTR_FRAME_SIZE
	.align		4
.L_10:
        /*000c*/ 	.byte	0x04, 0x11
        /*000e*/ 	.short	(.L_12 - .L_11)
	.align		4
.L_11:
        /*0010*/ 	.word	index@(_Z17initialize_curandP17curandStateXORWOW)
        /*0014*/ 	.word	0x00000000


	//----- nvinfo : EIATTR_REGCOUNT
	.align		4
.L_12:
        /*0018*/ 	.byte	0x04, 0x2f
        /*001a*/ 	.short	(.L_14 - .L_13)
	.align		4
.L_13:
        /*001c*/ 	.word	index@(_Z33generate_random_polynomial_kernelidP10PolynomialP17curandStateXORWOW)
        /*0020*/ 	.word	0x00000014


	//----- nvinfo : EIATTR_FRAME_SIZE
	.align		4
.L_14:
        /*0024*/ 	.byte	0x04, 0x11
        /*0026*/ 	.short	(.L_16 - .L_15)
	.align		4
.L_15:
        /*0028*/ 	.word	index@(_Z33generate_random_polynomial_kernelidP10PolynomialP17curandStateXORWOW)
        /*002c*/ 	.word	0x00000000


	//----- nvinfo : EIATTR_REGCOUNT
	.align		4
.L_16:
        /*0030*/ 	.byte	0x04, 0x2f
        /*0032*/ 	.short	(.L_18 - .L_17)
	.align		4
.L_17:
        /*0034*/ 	.word	index@(_Z23print_polynomial_kernelP10PolynomialPd)
        /*0038*/ 	.word	0x0000000c


	//----- nvinfo : EIATTR_FRAME_SIZE
	.align		4
.L_18:
        /*003c*/ 	.byte	0x04, 0x11
        /*003e*/ 	.short	(.L_20 - .L_19)
	.align		4
.L_19:
        /*0040*/ 	.word	index@(_Z23print_polynomial_kernelP10PolynomialPd)
        /*0044*/ 	.word	0x00000000


	//----- nvinfo : EIATTR_MIN_STACK_SIZE
	.align		4
.L_20:
        /*0048*/ 	.byte	0x04, 0x12
        /*004a*/ 	.short	(.L_22 - .L_21)
	.align		4
.L_21:
        /*004c*/ 	.word	index@(_Z23print_polynomial_kernelP10PolynomialPd)
        /*0050*/ 	.word	0x00000000


	//----- nvinfo : EIATTR_MIN_STACK_SIZE
	.align		4
.L_22:
        /*0054*/ 	.byte	0x04, 0x12
        /*0056*/ 	.short	(.L_24 - .L_23)
	.align		4
.L_23:
        /*0058*/ 	.word	index@(_Z33generate_random_polynomial_kernelidP10PolynomialP17curandStateXORWOW)
        /*005c*/ 	.word	0x00000000


	//----- nvinfo : EIATTR_MIN_STACK_SIZE
	.align		4
.L_24:
        /*0060*/ 	.byte	0x04, 0x12
        /*0062*/ 	.short	(.L_26 - .L_25)
	.align		4
.L_25:
        /*0064*/ 	.word	index@(_Z17initialize_curandP17curandStateXORWOW)
        /*0068*/ 	.word	0x00000000
.L_26:


//--------------------- .nv.compat                --------------------------
	.section	.nv.compat,"",@"SHT_CUDA_COMPAT_INFO"
	.align	4
        /*0000*/ 	.byte	0x02, 0x09, 0x00, 0x00, 0x02, 0x02, 0x01, 0x00, 0x02, 0x05, 0x05, 0x00, 0x03, 0x07, 0x01, 0x01
        /*0010*/ 	.byte	0x02, 0x03, 0x00, 0x00, 0x02, 0x06, 0x01, 0x00, 0x04, 0x0b, 0x08, 0x00, 0x01, 0x00, 0x00, 0x00
        /*0020*/ 	.byte	0x00, 0x00, 0x00, 0x00


//--------------------- .nv.info._Z23print_polynomial_kernelP10PolynomialPd --------------------------
	.section	.nv.info._Z23print_polynomial_kernelP10PolynomialPd,"",@"SHT_CUDA_INFO"
	.sectionflags	@""
	.align	4


	//----- nvinfo : EIATTR_CUDA_API_VERSION
	.align		4
        /*0000*/ 	.byte	0x04, 0x37
        /*0002*/ 	.short	(.L_28 - .L_27)
.L_27:
        /*0004*/ 	.word	0x00000082


	//----- nvinfo : EIATTR_KPARAM_INFO
	.align		4
.L_28:
        /*0008*/ 	.byte	0x04, 0x17
        /*000a*/ 	.short	(.L_30 - .L_29)
.L_29:
        /*000c*/ 	.word	0x00000000
        /*0010*/ 	.short	0x0001
        /*0012*/ 	.short	0x0008
        /*0014*/ 	.byte	0x00, 0xf5, 0x21, 0x00


	//----- nvinfo : EIATTR_KPARAM_INFO
	.align		4
.L_30:
        /*0018*/ 	.byte	0x04, 0x17
        /*001a*/ 	.short	(.L_32 - .L_31)
.L_31:
        /*001c*/ 	.word	0x00000000
        /*0020*/ 	.short	0x0000
        /*0022*/ 	.short	0x0000
        /*0024*/ 	.byte	0x00, 0xf5, 0x21, 0x00


	//----- nvinfo : EIATTR_SPARSE_MMA_MASK
	.align		4
.L_32:
        /*0028*/ 	.byte	0x03, 0x50
        /*002a*/ 	.short	0x0000


	//----- nvinfo : EIATTR_MAXREG_COUNT
	.align		4
        /*002c*/ 	.byte	0x03, 0x1b
        /*002e*/ 	.short	0x00ff


	//----- nvinfo : EIATTR_MERCURY_ISA_VERSION
	.align		4
        /*0030*/ 	.byte	0x03, 0x5f
        /*0032*/ 	.short	0x0101


	//----- nvinfo : EIATTR_VRC_CTA_INIT_COUNT
	.align		4
        /*0034*/ 	.byte	0x02, 0x4a
	.zero		1
	.zero		1


	//----- nvinfo : EIATTR_EXIT_INSTR_OFFSETS
	.align		4
        /*0038*/ 	.byte	0x04, 0x1c
        /*003a*/ 	.short	(.L_34 - .L_33)


	//   ....[0]....
.L_33:
        /*003c*/ 	.word	0x00000090


	//   ....[1]....
        /*0040*/ 	.word	0x00000100


	//----- nvinfo : EIATTR_CBANK_PARAM_SIZE
	.align		4
.L_34:
        /*0044*/ 	.byte	0x03, 0x19
        /*0046*/ 	.short	0x0010


	//----- nvinfo : EIATTR_PARAM_CBANK
	.align		4
        /*0048*/ 	.byte	0x04, 0x0a
        /*004a*/ 	.short	(.L_36 - .L_35)
	.align		4
.L_35:
        /*004c*/ 	.word	index@(.nv.constant0._Z23print_polynomial_kernelP10PolynomialPd)
        /*0050*/ 	.short	0x0380
        /*0052*/ 	.short	0x0010


	//----- nvinfo : EIATTR_SW_WAR
	.align		4
.L_36:
        /*0054*/ 	.byte	0x04, 0x36
        /*0056*/ 	.short	(.L_38 - .L_37)
.L_37:
        /*0058*/ 	.word	0x00000008
.L_38:


//--------------------- .nv.info._Z33generate_random_polynomial_kernelidP10PolynomialP17curandStateXORWOW --------------------------
	.section	.nv.info._Z33generate_random_polynomial_kernelidP10PolynomialP17curandStateXORWOW,"",@"SHT_CUDA_INFO"
	.sectionflags	@""
	.align	4


	//----- nvinfo : EIATTR_CUDA_API_VERSION
	.align		4
        /*0000*/ 	.byte	0x04, 0x37
        /*0002*/ 	.short	(.L_40 - .L_39)
.L_39:
        /*0004*/ 	.word	0x00000082


	//----- nvinfo : EIATTR_KPARAM_INFO
	.align		4
.L_40:
        /*0008*/ 	.byte	0x04, 0x17
        /*000a*/ 	.short	(.L_42 - .L_41)
.L_41:
        /*000c*/ 	.word	0x00000000
        /*0010*/ 	.short	0x0003
        /*0012*/ 	.short	0x0018
        /*0014*/ 	.byte	0x00, 0xf5, 0x21, 0x00


	//----- nvinfo : EIATTR_KPARAM_INFO
	.align		4
.L_42:
        /*0018*/ 	.byte	0x04, 0x17
        /*001a*/ 	.short	(.L_44 - .L_43)
.L_43:
        /*001c*/ 	.word	0x00000000
        /*0020*/ 	.short	0x0002
        /*0022*/ 	.short	0x0010
        /*0024*/ 	.byte	0x00, 0xf5, 0x21, 0x00


	//----- nvinfo : EIATTR_KPARAM_INFO
	.align		4
.L_44:
        /*0028*/ 	.byte	0x04, 0x17
        /*002a*/ 	.short	(.L_46 - .L_45)
.L_45:
        /*002c*/ 	.word	0x00000000
        /*0030*/ 	.short	0x0001
        /*0032*/ 	.short	0x0008
        /*0034*/ 	.byte	0x00, 0xf0, 0x21, 0x00


	//----- nvinfo : EIATTR_KPARAM_INFO
	.align		4
.L_46:
        /*0038*/ 	.byte	0x04, 0x17
        /*003a*/ 	.short	(.L_48 - .L_47)
.L_47:
        /*003c*/ 	.word	0x00000000
        /*0040*/ 	.short	0x0000
        /*0042*/ 	.short	0x0000
        /*0044*/ 	.byte	0x00, 0xf0, 0x11, 0x00


	//----- nvinfo : EIATTR_SPARSE_MMA_MASK
	.align		4
.L_48:
        /*0048*/ 	.byte	0x03, 0x50
        /*004a*/ 	.short	0x0000


	//----- nvinfo : EIATTR_MAXREG_COUNT
	.align		4
        /*004c*/ 	.byte	0x03, 0x1b
        /*004e*/ 	.short	0x00ff


	//----- nvinfo : EIATTR_MERCURY_ISA_VERSION
	.align		4
        /*0050*/ 	.byte	0x03, 0x5f
        /*0052*/ 	.short	0x0101


	//----- nvinfo : EIATTR_VRC_CTA_INIT_COUNT
	.align		4
        /*0054*/ 	.byte	0x02, 0x4a
	.zero		1
	.zero		1


	//----- nvinfo : EIATTR_EXIT_INSTR_OFFSETS
	.align		4
        /*0058*/ 	.byte	0x04, 0x1c
        /*005a*/ 	.short	(.L_50 - .L_49)


	//   ....[0]....
.L_49:
        /*005c*/ 	.word	0x00000090


	//   ....[1]....
        /*0060*/ 	.word	0x000002e0


	//----- nvinfo : EIATTR_CBANK_PARAM_SIZE
	.align		4
.L_50:
        /*0064*/ 	.byte	0x03, 0x19
        /*0066*/ 	.short	0x0020


	//----- nvinfo : EIATTR_PARAM_CBANK
	.align		4
        /*0068*/ 	.byte	0x04, 0x0a
        /*006a*/ 	.short	(.L_52 - .L_51)
	.align		4
.L_51:
        /*006c*/ 	.word	index@(.nv.constant0._Z33generate_random_polynomial_kernelidP10PolynomialP17curandStateXORWOW)
        /*0070*/ 	.short	0x0380
        /*0072*/ 	.short	0x0020


	//----- nvinfo : EIATTR_SW_WAR
	.align		4
.L_52:
        /*0074*/ 	.byte	0x04, 0x36
        /*0076*/ 	.short	(.L_54 - .L_53)
.L_53:
        /*0078*/ 	.word	0x00000008
.L_54:


//--------------------- .nv.info._Z17initialize_curandP17curandStateXORWOW --------------------------
	.section	.nv.info._Z17initialize_curandP17curandStateXORWOW,"",@"SHT_CUDA_INFO"
	.sectionflags	@""
	.align	4


	//----- nvinfo : EIATTR_CUDA_API_VERSION
	.align		4
        /*0000*/ 	.byte	0x04, 0x37
        /*0002*/ 	.short	(.L_56 - .L_55)
.L_55:
        /*0004*/ 	.word	0x00000082


	//----- nvinfo : EIATTR_KPARAM_INFO
	.align		4
.L_56:
        /*0008*/ 	.byte	0x04, 0x17
        /*000a*/ 	.short	(.L_58 - .L_57)
.L_57:
        /*000c*/ 	.word	0x00000000
        /*0010*/ 	.short	0x0000
        /*0012*/ 	.short	0x0000
        /*0014*/ 	.byte	0x00, 0xf5, 0x21, 0x00


	//----- nvinfo : EIATTR_SPARSE_MMA_MASK
	.align		4
.L_58:
        /*0018*/ 	.byte	0x03, 0x50
        /*001a*/ 	.short	0x0000


	//----- nvinfo : EIATTR_MAXREG_COUNT
	.align		4
        /*001c*/ 	.byte	0x03, 0x1b
        /*001e*/ 	.short	0x00ff


	//----- nvinfo : EIATTR_MERCURY_ISA_VERSION
	.align		4
        /*0020*/ 	.byte	0x03, 0x5f
        /*0022*/ 	.short	0x0101


	//----- nvinfo : EIATTR_VRC_CTA_INIT_COUNT
	.align		4
        /*0024*/ 	.byte	0x02, 0x4a
	.zero		1
	.zero		1


	//----- nvinfo : EIATTR_EXIT_INSTR_OFFSETS
	.align		4
        /*0028*/ 	.byte	0x04, 0x1c
        /*002a*/ 	.short	(.L_60 - .L_59)


	//   ....[0]....
.L_59:
        /*002c*/ 	.word	0x00000ed0


	//----- nvinfo : EIATTR_CRS_STACK_SIZE
	.align		4
.L_60:
        /*0030*/ 	.byte	0x04, 0x1e
        /*0032*/ 	.short	(.L_62 - .L_61)
.L_61:
        /*0034*/ 	.word	0x00000000


	//----- nvinfo : EIATTR_CBANK_PARAM_SIZE
	.align		4
.L_62:
        /*0038*/ 	.byte	0x03, 0x19
        /*003a*/ 	.short	0x0008


	//----- nvinfo : EIATTR_PARAM_CBANK
	.align		4
        /*003c*/ 	.byte	0x04, 0x0a
        /*003e*/ 	.short	(.L_64 - .L_63)
	.align		4
.L_63:
        /*0040*/ 	.word	index@(.nv.constant0._Z17initialize_curandP17curandStateXORWOW)
        /*0044*/ 	.short	0x0380
        /*0046*/ 	.short	0x0008


	//----- nvinfo : EIATTR_SW_WAR
	.align		4
.L_64:
        /*0048*/ 	.byte	0x04, 0x36
        /*004a*/ 	.short	(.L_66 - .L_65)
.L_65:
        /*004c*/ 	.word	0x00000008
.L_66:


//--------------------- .nv.callgraph             --------------------------
	.section	.nv.callgraph,"",@"SHT_CUDA_CALLGRAPH"
	.align	4
	.sectionentsize	8
	.align		4
        /*0000*/ 	.word	0x00000000
	.align		4
        /*0004*/ 	.word	0xffffffff
	.align		4
        /*0008*/ 	.word	0x00000000
	.align		4
        /*000c*/ 	.word	0xfffffffe
	.align		4
        /*0010*/ 	.word	0x00000000
	.align		4
        /*0014*/ 	.word	0xfffffffd
	.align		4
        /*0018*/ 	.word	0x00000000
	.align		4
        /*001c*/ 	.word	0xfffffffc


//--------------------- .nv.constant4             --------------------------
	.section	.nv.constant4,"a",@progbits
	.align	8
	.align		8
.nv.constant4:
        /*0000*/ 	.dword	precalc_xorwow_matrix
	.align		8
        /*0008*/ 	.dword	precalc_xorwow_offset_matrix
	.align		8
        /*0010*/ 	.dword	mrg32k3aM1
	.align		8
        /*0018*/ 	.dword	mrg32k3aM2
	.align		8
        /*0020*/ 	.dword	mrg32k3aM1SubSeq
	.align		8
        /*0028*/ 	.dword	mrg32k3aM2SubSeq
	.align		8
        /*0030*/ 	.dword	mrg32k3aM1Seq
	.align		8
        /*0038*/ 	.dword	mrg32k3aM2Seq


//--------------------- .nv.constant3             --------------------------
	.section	.nv.constant3,"a",@progbits
	.align	8
.nv.constant3:
	.type		__cr_lgamma_table,@object
	.size		__cr_lgamma_table,(.L_8 - __cr_lgamma_table)
__cr_lgamma_table:
        /*0000*/ 	.byte	0x00, 0x00, 0x00, 0x00, 0x00, 0x00, 0x00, 0x00, 0x00, 0x00, 0x00, 0x00, 0x00, 0x00, 0x00, 0x00
        /*0010*/ 	.byte	0xef, 0x39, 0xfa, 0xfe, 0x42, 0x2e, 0xe6, 0x3f, 0x02, 0x20, 0x2a, 0xfa, 0x0b, 0xab, 0xfc, 0x3f
        /*0020*/ 	.byte	0xf9, 0x2c, 0x92, 0x7c, 0xa7, 0x6c, 0x09, 0x40, 0xc9, 0x79, 0x44, 0x3c, 0x64, 0x26, 0x13, 0x40
        /*0030*/ 	.byte	0xca, 0x01, 0xcf, 0x3a, 0x27, 0x51, 0x1a, 0x40, 0x30, 0xcc, 0x2d, 0xf3, 0xe1, 0x0c, 0x21, 0x40
        /*0040*/ 	.byte	0x0d, 0xb7, 0xfc, 0x82, 0x8e, 0x35, 0x25, 0x40
.L_8:


//--------------------- .text._Z23print_polynomial_kernelP10PolynomialPd --------------------------
	.section	.text._Z23print_polynomial_kernelP10PolynomialPd,"ax",@progbits
	.align	128
        .global         _Z23print_polynomial_kernelP10PolynomialPd
        .type           _Z23print_polynomial_kernelP10PolynomialPd,@function
        .size           _Z23print_polynomial_kernelP10PolynomialPd,(.L_x_11 - _Z23print_polynomial_kernelP10PolynomialPd)
        .other          _Z23print_polynomial_kernelP10PolynomialPd,@"STO_CUDA_ENTRY STV_DEFAULT"
_Z23print_polynomial_kernelP10PolynomialPd:
.text._Z23print_polynomial_kernelP10PolynomialPd:
[----:B------:R-:W-:Y:S08]  /*0000*/  LDC R1, c[0x0][0x37c] ;  /* 0x0000df00ff017b82 */ /* 0x000ff00000000800 */
[----:B------:R-:W0:Y:S01]  /*0010*/  LDC.64 R2, c[0x0][0x380] ;  /* 0x0000e000ff027b82 */ /* 0x000e220000000a00 */
[----:B------:R-:W0:Y:S02]  /*0020*/  LDCU.64 UR4, c[0x0][0x358] ;  /* 0x00006b00ff0477ac */ /* 0x000e240008000a00 */
[----:B0-----:R-:W2:Y:S05]  /*0030*/  LDG.E R0, desc[UR4][R2.64] ;  /* 0x0000000402007981 */ /* 0x001eaa000c1e1900 */
[----:B------:R-:W0:Y:S01]  /*0040*/  S2UR UR6, SR_CTAID.X ;  /* 0x00000000000679c3 */ /* 0x000e220000002500 */
[----:B------:R-:W0:Y:S07]  /*0050*/  S2R R9, SR_TID.X ;  /* 0x0000000000097919 */ /* 0x000e2e0000002100 */
[----:B------:R-:W0:Y:S02]  /*0060*/  LDC R4, c[0x0][0x360] ;  /* 0x0000d800ff047b82 */ /* 0x000e240000000800 */
[----:B0-----:R-:W-:-:S05]  /*0070*/  IMAD R9, R4, UR6, R9 ;  /* 0x0000000604097c24 */ /* 0x001fca000f8e0209 */
[----:B--2---:R-:W-:-:S13]  /*0080*/  ISETP.GT.AND P0, PT, R9, R0, PT ;  /* 0x000000000900720c */ /* 0x004fda0003f04270 */
[----:B------:R-:W-:Y:S05]  /*0090*/  @P0 EXIT ;  /* 0x000000000000094d */ /* 0x000fea0003800000 */
[----:B------:R-:W2:Y:S01]  /*00a0*/  LDG.E.64 R2, desc[UR4][R2.64+0x8] ;  /* 0x0000080402027981 */ /* 0x000ea2000c1e1b00 */
[----:B------:R-:W0:Y:S01]  /*00b0*/  LDC.64 R6, c[0x0][0x388] ;  /* 0x0000e200ff067b82 */ /* 0x000e220000000a00 */
[----:B--2---:R-:W-:-:S06]  /*00c0*/  IMAD.WIDE R4, R9, 0x8, R2 ;  /* 0x0000000809047825 */ /* 0x004fcc00078e0202 */
[----:B------:R-:W2:Y:S01]  /*00d0*/  LDG.E.64 R4, desc[UR4][R4.64] ;  /* 0x0000000404047981 */ /* 0x000ea2000c1e1b00 */
[----:B0-----:R-:W-:-:S05]  /*00e0*/  IMAD.WIDE R6, R9, 0x8, R6 ;  /* 0x0000000809067825 */ /* 0x001fca00078e0206 */
[----:B--2---:R-:W-:Y:S01]  /*00f0*/  STG.E.64 desc[UR4][R6.64], R4 ;  /* 0x0000000406007986 */ /* 0x004fe2000c101b04 */
[----:B------:R-:W-:Y:S05]  /*0100*/  EXIT ;  /* 0x000000000000794d */ /* 0x000fea0003800000 */
.L_x_0:
[----:B------:R-:W-:-:S00]  /*0110*/  BRA `(.L_x_0) ;  /* 0xfffffffc00fc7947 */ /* 0x000fc0000383ffff */
[----:B------:R-:W-:-:S00]  /*0120*/  NOP ;  /* 0x0000000000007918 */ /* 0x000fc00000000000 */
        /* <DEDUP_REMOVED lines=13> */
.L_x_11:


//--------------------- .text._Z33generate_random_polynomial_kernelidP10PolynomialP17curandStateXORWOW --------------------------
	.section	.text._Z33generate_random_polynomial_kernelidP10PolynomialP17curandStateXORWOW,"ax",@progbits
	.align	128
        .global         _Z33generate_random_polynomial_kernelidP10PolynomialP17curandStateXORWOW
        .type           _Z33generate_random_polynomial_kernelidP10PolynomialP17curandStateXORWOW,@function
        .size           _Z33generate_random_polynomial_kernelidP10PolynomialP17curandStateXORWOW,(.L_x_12 - _Z33generate_random_polynomial_kernelidP10PolynomialP17curandStateXORWOW)
        .other          _Z33generate_random_polynomial_kernelidP10PolynomialP17curandStateXORWOW,@"STO_CUDA_ENTRY STV_DEFAULT"
_Z33generate_random_polynomial_kernelidP10PolynomialP17curandStateXORWOW:
.text._Z33generate_random_polynomial_kernelidP10PolynomialP17curandStateXORWOW:
        /* <DEDUP_REMOVED lines=10> */
[----:B------:R-:W0:Y:S02]  /*00a0*/  LDC.64 R6, c[0x0][0x398] ;  /* 0x0000e600ff067b82 */ /* 0x000e240000000a00 */
[----:B0-----:R-:W-:-:S05]  /*00b0*/  IMAD.WIDE R6, R0, 0x30, R6 ;  /* 0x0000003000067825 */ /* 0x001fca00078e0206 */
[----:B------:R-:W2:Y:S04]  /*00c0*/  LDG.E.64 R2, desc[UR4][R6.64] ;  /* 0x0000000406027981 */ /* 0x000ea8000c1e1b00 */
[----:B------:R-:W3:Y:S04]  /*00d0*/  LDG.E.64 R8, desc[UR4][R6.64+0x10] ;  /* 0x0000100406087981 */ /* 0x000ee8000c1e1b00 */
[----:B------:R-:W4:Y:S01]  /*00e0*/  LDG.E.64 R10, desc[UR4][R6.64+0x8] ;  /* 0x00000804060a7981 */ /* 0x000f22000c1e1b00 */
[----:B--2---:R-:W-:Y:S02]  /*00f0*/  SHF.R.U32.HI R12, RZ, 0x2, R3 ;  /* 0x00000002ff0c7819 */ /* 0x004fe40000011603 */
[----:B------:R-:W-:-:S02]  /*0100*/  IADD3 R16, PT, PT, R2, 0xb0f8a, RZ ;  /* 0x000b0f8a02107810 */ /* 0x000fc40007ffe0ff */
[----:B------:R-:W-:Y:S01]  /*0110*/  LOP3.LUT R12, R12, R3, RZ, 0x3c, !PT ;  /* 0x000000030c0c7212 */ /* 0x000fe200078e3cff */
[----:B---3--:R-:W-:Y:S01]  /*0120*/  IMAD.SHL.U32 R3, R9, 0x10, RZ ;  /* 0x0000001009037824 */ /* 0x008fe200078e00ff */
[----:B------:R0:W-:Y:S01]  /*0130*/  STG.E.64 desc[UR4][R6.64+0x8], R8 ;  /* 0x0000080806007986 */ /* 0x0001e2000c101b04 */
[----:B----4-:R-:W-:Y:S02]  /*0140*/  SHF.R.U32.HI R15, RZ, 0x2, R10 ;  /* 0x00000002ff0f7819 */ /* 0x010fe4000001160a */
[C---:B------:R-:W-:Y:S02]  /*0150*/  IMAD.SHL.U32 R13, R12.reuse, 0x2, RZ ;  /* 0x000000020c0d7824 */ /* 0x040fe400078e00ff */
[----:B------:R-:W-:Y:S01]  /*0160*/  IMAD.MOV.U32 R17, RZ, RZ, R11 ;  /* 0x000000ffff117224 */ /* 0x000fe200078e000b */
[----:B------:R-:W-:Y:S02]  /*0170*/  LOP3.LUT R15, R15, R10, RZ, 0x3c, !PT ;  /* 0x0000000a0f0f7212 */ /* 0x000fe400078e3cff */
[----:B------:R-:W-:-:S02]  /*0180*/  LOP3.LUT R12, R12, R13, R3, 0x96, !PT ;  /* 0x0000000d0c0c7212 */ /* 0x000fc400078e9603 */
[----:B------:R-:W-:Y:S01]  /*0190*/  STG.E.64 desc[UR4][R6.64], R16 ;  /* 0x0000001006007986 */ /* 0x000fe2000c101b04 */
[----:B------:R-:W-:Y:S01]  /*01a0*/  IMAD.SHL.U32 R3, R15, 0x2, RZ ;  /* 0x000000020f037824 */ /* 0x000fe200078e00ff */
[----:B------:R-:W-:Y:S02]  /*01b0*/  LOP3.LUT R14, R12, R9, RZ, 0x3c, !PT ;  /* 0x000000090c0e7212 */ /* 0x000fe400078e3cff */
[----:B------:R-:W1:Y:S03]  /*01c0*/  LDC.64 R12, c[0x0][0x388] ;  /* 0x0000e200ff0c7b82 */ /* 0x000e660000000a00 */
[----:B------:R-:W-:-:S05]  /*01d0*/  IMAD.SHL.U32 R10, R14, 0x10, RZ ;  /* 0x000000100e0a7824 */ /* 0x000fca00078e00ff */
[----:B------:R-:W-:-:S04]  /*01e0*/  LOP3.LUT R15, R15, R3, R10, 0x96, !PT ;  /* 0x000000030f0f7212 */ /* 0x000fc800078e960a */
[----:B------:R-:W-:-:S05]  /*01f0*/  LOP3.LUT R15, R15, R14, RZ, 0x3c, !PT ;  /* 0x0000000e0f0f7212 */ /* 0x000fca00078e3cff */
[----:B------:R-:W-:Y:S04]  /*0200*/  STG.E.64 desc[UR4][R6.64+0x10], R14 ;  /* 0x0000100e06007986 */ /* 0x000fe8000c101b04 */
[----:B------:R-:W2:Y:S01]  /*0210*/  LDG.E.64 R4, desc[UR4][R4.64+0x8] ;  /* 0x0000080404047981 */ /* 0x000ea2000c1e1b00 */
[----:B------:R-:W-:Y:S01]  /*0220*/  IMAD.IADD R10, R15, 0x1, R16 ;  /* 0x000000010f0a7824 */ /* 0x000fe200078e0210 */
[----:B------:R-:W-:Y:S01]  /*0230*/  IADD3 R3, PT, PT, R2, 0x587c5, R14 ;  /* 0x000587c502037810 */ /* 0x000fe20007ffe00e */
[----:B0-----:R-:W-:Y:S02]  /*0240*/  HFMA2 R8, -RZ, RZ, 0, 0 ;  /* 0x00000000ff087431 */ /* 0x001fe400000001ff */
[----:B------:R-:W-:Y:S02]  /*0250*/  IMAD.MOV.U32 R9, RZ, RZ, 0x3ca00000 ;  /* 0x3ca00000ff097424 */ /* 0x000fe400078e00ff */
[----:B------:R-:W-:-:S03]  /*0260*/  IMAD.WIDE.U32 R10, R10, 0x200000, RZ ;  /* 0x002000000a0a7825 */ /* 0x000fc600078e00ff */
[----:B------:R-:W-:-:S04]  /*0270*/  LOP3.LUT R10, R10, R3, RZ, 0x3c, !PT ;  /* 0x000000030a0a7212 */ /* 0x000fc800078e3cff */
[----:B------:R-:W0:Y:S02]  /*0280*/  I2F.F64.U64 R2, R10 ;  /* 0x0000000a00027312 */ /* 0x000e240000301800 */
[----:B0-----:R-:W-:-:S08]  /*0290*/  DFMA R2, R2, R8, 5.5511151231257827021e-17 ;  /* 0x3c9000000202742b */ /* 0x001fd00000000008 */
[----:B------:R-:W-:-:S08]  /*02a0*/  DADD R2, R2, R2 ;  /* 0x0000000002027229 */ /* 0x000fd00000000002 */
[----:B-1----:R-:W-:Y:S01]  /*02b0*/  DFMA R2, R2, R12, -R12 ;  /* 0x0000000c0202722b */ /* 0x002fe2000000080c */
[----:B--2---:R-:W-:-:S06]  /*02c0*/  IMAD.WIDE R4, R0, 0x8, R4 ;  /* 0x0000000800047825 */ /* 0x004fcc00078e0204 */
[----:B------:R-:W-:Y:S01]  /*02d0*/  STG.E.64 desc[UR4][R4.64], R2 ;  /* 0x0000000204007986 */ /* 0x000fe2000c101b04 */
[----:B------:R-:W-:Y:S05]  /*02e0*/  EXIT ;  /* 0x000000000000794d */ /* 0x000fea0003800000 */
.L_x_1:
        /* <DEDUP_REMOVED lines=9> */
.L_x_12:


//--------------------- .text._Z17initialize_curandP17curandStateXORWOW --------------------------
	.section	.text._Z17initialize_curandP17curandStateXORWOW,"ax",@progbits
	.align	128
        .global         _Z17initialize_curandP17curandStateXORWOW
        .type           _Z17initialize_curandP17curandStateXORWOW,@function
        .size           _Z17initialize_curandP17curandStateXORWOW,(.L_x_13 - _Z17initialize_curandP17curandStateXORWOW)
        .other          _Z17initialize_curandP17curandStateXORWOW,@"STO_CUDA_ENTRY STV_DEFAULT"
_Z17initialize_curandP17curandStateXORWOW:
.text._Z17initialize_curandP17curandStateXORWOW:
[----:B------:R-:W-:Y:S01]  /*0000*/  LDC R1, c[0x0][0x37c] ;  /* 0x0000df00ff017b82 */ /* 0x000fe20000000800 */
[----:B------:R-:W0:Y:S07]  /*0010*/  S2R R13, SR_TID.X ;  /* 0x00000000000d7919 */ /* 0x000e2e0000002100 */
[----:B------:R-:W0:Y:S01]  /*0020*/  S2UR UR6, SR_CTAID.X ;  /* 0x00000000000679c3 */ /* 0x000e220000002500 */
[----:B------:R-:W1:Y:S07]  /*0030*/  LDCU.64 UR4, c[0x0][0x358] ;  /* 0x00006b00ff0477ac */ /* 0x000e6e0008000a00 */
[----:B------:R-:W0:Y:S02]  /*0040*/  LDC R0, c[0x0][0x360] ;  /* 0x0000d800ff007b82 */ /* 0x000e240000000800 */
[----:B0-----:R-:W-:Y:S01]  /*0050*/  IMAD R13, R0, UR6, R13 ;  /* 0x00000006000d7c24 */ /* 0x001fe2000f8e020d */
[----:B------:R-:W-:-:S05]  /*0060*/  CS2R R2, SR_CLOCKLO ;  /* 0x0000000000027805 */ /* 0x000fca0000015000 */
[----:B------:R-:W0:Y:S01]  /*0070*/  LDC.64 R6, c[0x0][0x380] ;  /* 0x0000e000ff067b82 */ /* 0x000e220000000a00 */
[----:B------:R-:W-:Y:S01]  /*0080*/  LOP3.LUT R0, R2, 0xaad26b49, RZ, 0x3c, !PT ;  /* 0xaad26b4902007812 */ /* 0x000fe200078e3cff */
[----:B------:R-:W-:Y:S01]  /*0090*/  BSSY.RECONVERGENT B0, `(.L_x_2) ;  /* 0x00000e0000007945 */ /* 0x000fe20003800200 */
[----:B------:R-:W-:Y:S02]  /*00a0*/  LOP3.LUT R2, R3, 0xf7dcefdd, RZ, 0x3c, !PT ;  /* 0xf7dcefdd03027812 */ /* 0x000fe400078e3cff */
[----:B------:R-:W-:Y:S01]  /*00b0*/  ISETP.NE.AND P0, PT, R13, RZ, PT ;  /* 0x000000ff0d00720c */ /* 0x000fe20003f05270 */
[----:B------:R-:W-:Y:S02]  /*00c0*/  IMAD R0, R0, 0x4182bed5, RZ ;  /* 0x4182bed500007824 */ /* 0x000fe400078e02ff */
[----:B------:R-:W-:Y:S02]  /*00d0*/  IMAD R3, R2, -0x658354e5, RZ ;  /* 0x9a7cab1b02037824 */ /* 0x000fe400078e02ff */
[C---:B------:R-:W-:Y:S01]  /*00e0*/  VIADD R5, R0.reuse, 0x75bcd15 ;  /* 0x075bcd1500057836 */ /* 0x040fe20000000000 */
[C---:B------:R-:W-:Y:S01]  /*00f0*/  LOP3.LUT R8, R0.reuse, 0x159a55e5, RZ, 0x3c, !PT ;  /* 0x159a55e500087812 */ /* 0x040fe200078e3cff */
[C---:B------:R-:W-:Y:S01]  /*0100*/  VIADD R11, R0.reuse, 0x583f19 ;  /* 0x00583f19000b7836 */ /* 0x040fe20000000000 */
[----:B------:R-:W-:Y:S01]  /*0110*/  IADD3 R4, PT, PT, R0, 0x64f0c9, R3 ;  /* 0x0064f0c900047810 */ /* 0x000fe20007ffe003 */
[C---:B------:R-:W-:Y:S01]  /*0120*/  VIADD R9, R3.reuse, 0x1f123bb5 ;  /* 0x1f123bb503097836 */ /* 0x040fe20000000000 */
[----:B------:R-:W-:Y:S01]  /*0130*/  LOP3.LUT R10, R3, 0x5491333, RZ, 0x3c, !PT ;  /* 0x05491333030a7812 */ /* 0x000fe200078e3cff */
[----:B0-----:R-:W-:-:S05]  /*0140*/  IMAD.WIDE R6, R13, 0x30, R6 ;  /* 0x000000300d067825 */ /* 0x001fca00078e0206 */
[----:B-1----:R0:W-:Y:S04]  /*0150*/  STG.E.64 desc[UR4][R6.64], R4 ;  /* 0x0000000406007986 */ /* 0x0021e8000c101b04 */
[----:B------:R0:W-:Y:S04]  /*0160*/  STG.E.64 desc[UR4][R6.64+0x8], R8 ;  /* 0x0000080806007986 */ /* 0x0001e8000c101b04 */
[----:B------:R0:W-:Y:S01]  /*0170*/  STG.E.64 desc[UR4][R6.64+0x10], R10 ;  /* 0x0000100a06007986 */ /* 0x0001e2000c101b04 */
[----:B------:R-:W-:Y:S05]  /*0180*/  @!P0 BRA `(.L_x_3) ;  /* 0x0000000c00408947 */ /* 0x000fea0003800000 */
[----:B------:R-:W-:Y:S01]  /*0190*/  SHF.R.S32.HI R0, RZ, 0x1f, R13 ;  /* 0x0000001fff007819 */ /* 0x000fe2000001140d */
[----:B------:R-:W-:-:S07]  /*01a0*/  IMAD.MOV.U32 R12, RZ, RZ, RZ ;  /* 0x000000ffff0c7224 */ /* 0x000fce00078e00ff */
.L_x_9:
[----:B-1----:R-:W-:Y:S01]  /*01b0*/  LOP3.LUT R2, R13, 0x3, RZ, 0xc0, !PT ;  /* 0x000000030d027812 */ /* 0x002fe200078ec0ff */
[----:B------:R-:W-:Y:S03]  /*01c0*/  BSSY.RECONVERGENT B1, `(.L_x_4) ;  /* 0x00000c6000017945 */ /* 0x000fe60003800200 */
[----:B------:R-:W-:-:S04]  /*01d0*/  ISETP.NE.U32.AND P0, PT, R2, RZ, PT ;  /* 0x000000ff0200720c */ /* 0x000fc80003f05070 */
[----:B------:R-:W-:-:S13]  /*01e0*/  ISETP.NE.AND.EX P0, PT, RZ, RZ, PT, P0 ;  /* 0x000000ffff00720c */ /* 0x000fda0003f05300 */
[----:B------:R-:W-:Y:S05]  /*01f0*/  @!P0 BRA `(.L_x_5) ;  /* 0x0000000c00088947 */ /* 0x000fea0003800000 */
[----:B0-----:R-:W0:Y:S01]  /*0200*/  LDC.64 R8, c[0x4][RZ] ;  /* 0x01000000ff087b82 */ /* 0x001e220000000a00 */
[----:B------:R-:W-:Y:S02]  /*0210*/  IMAD.MOV.U32 R14, RZ, RZ, RZ ;  /* 0x000000ffff0e7224 */ /* 0x000fe400078e00ff */
[----:B0-----:R-:W-:-:S07]  /*0220*/  IMAD.WIDE.U32 R8, R12, 0xc80, R8 ;  /* 0x00000c800c087825 */ /* 0x001fce00078e0008 */
.L_x_8:
[----:B-1----:R-:W-:Y:S01]  /*0230*/  IMAD.MOV.U32 R15, RZ, RZ, RZ ;  /* 0x000000ffff0f7224 */ /* 0x002fe200078e00ff */
[----:B------:R-:W-:Y:S01]  /*0240*/  CS2R R2, SRZ ;  /* 0x0000000000027805 */ /* 0x000fe2000001ff00 */
[----:B------:R-:W-:Y:S01]  /*0250*/  IMAD.MOV.U32 R17, RZ, RZ, RZ ;  /* 0x000000ffff117224 */ /* 0x000fe200078e00ff */
[----:B------:R-:W-:-:S07]  /*0260*/  CS2R R4, SRZ ;  /* 0x0000000000047805 */ /* 0x000fce000001ff00 */
.L_x_7:
[----:B------:R-:W-:-:S05]  /*0270*/  IMAD.WIDE.U32 R10, R17, 0x4, R6 ;  /* 0x00000004110a7825 */ /* 0x000fca00078e0006 */
[----:B------:R0:W5:Y:S01]  /*0280*/  LDG.E R16, desc[UR4][R10.64+0x4] ;  /* 0x000004040a107981 */ /* 0x000162000c1e1900 */
[----:B------:R-:W-:-:S07]  /*0290*/  IMAD.MOV.U32 R19, RZ, RZ, RZ ;  /* 0x000000ffff137224 */ /* 0x000fce00078e00ff */
.L_x_6:
[----:B-----5:R-:W-:Y:S01]  /*02a0*/  SHF.R.U32.HI R24, RZ, R19, R16 ;  /* 0x00000013ff187219 */ /* 0x020fe20000011610 */
[----:B0-----:R-:W-:-:S03]  /*02b0*/  IMAD.SHL.U32 R10, R17, 0x20, RZ ;  /* 0x00000020110a7824 */ /* 0x001fc600078e00ff */
[----:B------:R-:W-:Y:S01]  /*02c0*/  LOP3.LUT R11, R24, 0x1, RZ, 0xc0, !PT ;  /* 0x00000001180b7812 */ /* 0x000fe200078ec0ff */
[----:B------:R-:W-:-:S03]  /*02d0*/  IMAD.IADD R10, R10, 0x1, R19 ;  /* 0x000000010a0a7824 */ /* 0x000fc600078e0213 */
[----:B------:R-:W-:Y:S01]  /*02e0*/  ISETP.NE.U32.AND P0, PT, R11, 0x1, PT ;  /* 0x000000010b00780c */ /* 0x000fe20003f05070 */
[----:B------:R-:W-:-:S03]  /*02f0*/  IMAD R11, R10, 0x5, RZ ;  /* 0x000000050a0b7824 */ /* 0x000fc600078e02ff */
[----:B------:R-:W-:Y:S01]  /*0300*/  R2P PR, R24, 0x7e ;  /* 0x0000007e18007804 */ /* 0x000fe20000000000 */
[----:B------:R-:W-:-:S08]  /*0310*/  IMAD.WIDE.U32 R10, R11, 0x4, R8 ;  /* 0x000000040b0a7825 */ /* 0x000fd000078e0008 */
[----:B------:R-:W2:Y:S04]  /*0320*/  @!P0 LDG.E R18, desc[UR4][R10.64] ;  /* 0x000000040a128981 */ /* 0x000ea8000c1e1900 */
[----:B------:R-:W3:Y:S04]  /*0330*/  @!P0 LDG.E R20, desc[UR4][R10.64+0x10] ;  /* 0x000010040a148981 */ /* 0x000ee8000c1e1900 */
[----:B------:R-:W4:Y:S04]  /*0340*/  @P1 LDG.E R22, desc[UR4][R10.64+0x14] ;  /* 0x000014040a161981 */ /* 0x000f28000c1e1900 */
[----:B------:R-:W4:Y:S04]  /*0350*/  @P2 LDG.E R26, desc[UR4][R10.64+0x28] ;  /* 0x000028040a1a2981 */ /* 0x000f28000c1e1900 */
[----:B------:R-:W4:Y:S04]  /*0360*/  @!P0 LDG.E R21, desc[UR4][R10.64+0x4] ;  /* 0x000004040a158981 */ /* 0x000f28000c1e1900 */
[----:B------:R-:W4:Y:S04]  /*0370*/  @!P0 LDG.E R23, desc[UR4][R10.64+0xc] ;  /* 0x00000c040a178981 */ /* 0x000f28000c1e1900 */
[----:B------:R-:W4:Y:S04]  /*0380*/  @P1 LDG.E R25, desc[UR4][R10.64+0x18] ;  /* 0x000018040a191981 */ /* 0x000f28000c1e1900 */
[----:B------:R-:W4:Y:S04]  /*0390*/  @P3 LDG.E R28, desc[UR4][R10.64+0x3c] ;  /* 0x00003c040a1c3981 */ /* 0x000f28000c1e1900 */
[----:B------:R-:W4:Y:S01]  /*03a0*/  @P6 LDG.E R27, desc[UR4][R10.64+0x7c] ;  /* 0x00007c040a1b6981 */ /* 0x000f22000c1e1900 */
[----:B--2---:R-:W-:-:S03]  /*03b0*/  @!P0 LOP3.LUT R15, R15, R18, RZ, 0x3c, !PT ;  /* 0x000000120f0f8212 */ /* 0x004fc600078e3cff */
[----:B------:R-:W2:Y:S01]  /*03c0*/  @!P0 LDG.E R18, desc[UR4][R10.64+0x8] ;  /* 0x000008040a128981 */ /* 0x000ea2000c1e1900 */
[----:B---3--:R-:W-:-:S03]  /*03d0*/  @!P0 LOP3.LUT R3, R3, R20, RZ, 0x3c, !PT ;  /* 0x0000001403038212 */ /* 0x008fc600078e3cff */
[----:B------:R-:W3:Y:S01]  /*03e0*/  @P1 LDG.E R20, desc[UR4][R10.64+0x24] ;  /* 0x000024040a141981 */ /* 0x000ee2000c1e1900 */
[----:B----4-:R-:W-:-:S03]  /*03f0*/  @P1 LOP3.LUT R15, R15, R22, RZ, 0x3c, !PT ;  /* 0x000000160f0f1212 */ /* 0x010fc600078e3cff */
[----:B------:R-:W4:Y:S01]  /*0400*/  @P2 LDG.E R22, desc[UR4][R10.64+0x38] ;  /* 0x000038040a162981 */ /* 0x000f22000c1e1900 */
[----:B------:R-:W-:-:S03]  /*0410*/  @P2 LOP3.LUT R15, R15, R26, RZ, 0x3c, !PT ;  /* 0x0000001a0f0f2212 */ /* 0x000fc600078e3cff */
[----:B------:R-:W4:Y:S01]  /*0420*/  @P4 LDG.E R26, desc[UR4][R10.64+0x50] ;  /* 0x000050040a1a4981 */ /* 0x000f22000c1e1900 */
[----:B------:R-:W-:-:S03]  /*0430*/  @!P0 LOP3.LUT R4, R4, R21, RZ, 0x3c, !PT ;  /* 0x0000001504048212 */ /* 0x000fc600078e3cff */
[----:B------:R-:W4:Y:S01]  /*0440*/  @P1 LDG.E R21, desc[UR4][R10.64+0x20] ;  /* 0x000020040a151981 */ /* 0x000f22000c1e1900 */
[----:B------:R-:W-:-:S03]  /*0450*/  @!P0 LOP3.LUT R2, R2, R23, RZ, 0x3c, !PT ;  /* 0x0000001702028212 */ /* 0x000fc600078e3cff */
[----:B------:R-:W4:Y:S01]  /*0460*/  @P2 LDG.E R23, desc[UR4][R10.64+0x2c] ;  /* 0x00002c040a172981 */ /* 0x000f22000c1e1900 */
[----:B------:R-:W-:-:S03]  /*0470*/  @P1 LOP3.LUT R4, R4, R25, RZ, 0x3c, !PT ;  /* 0x0000001904041212 */ /* 0x000fc600078e3cff */
[----:B------:R-:W4:Y:S01]  /*0480*/  @P2 LDG.E R25, desc[UR4][R10.64+0x34] ;  /* 0x000034040a192981 */ /* 0x000f22000c1e1900 */
[----:B--2---:R-:W-:-:S03]  /*0490*/  @!P0 LOP3.LUT R5, R5, R18, RZ, 0x3c, !PT ;  /* 0x0000001205058212 */ /* 0x004fc600078e3cff */
[----:B------:R-:W2:Y:S01]  /*04a0*/  @P1 LDG.E R18, desc[UR4][R10.64+0x1c] ;  /* 0x00001c040a121981 */ /* 0x000ea2000c1e1900 */
[----:B---3--:R-:W-:-:S03]  /*04b0*/  @P1 LOP3.LUT R3, R3, R20, RZ, 0x3c, !PT ;  /* 0x0000001403031212 */ /* 0x008fc600078e3cff */
[----:B------:R-:W3:Y:S01]  /*04c0*/  @P2 LDG.E R20, desc[UR4][R10.64+0x30] ;  /* 0x000030040a142981 */ /* 0x000ee2000c1e1900 */
[----:B----4-:R-:W-:-:S03]  /*04d0*/  @P2 LOP3.LUT R3, R3, R22, RZ, 0x3c, !PT ;  /* 0x0000001603032212 */ /* 0x010fc600078e3cff */
[----:B------:R-:W4:Y:S01]  /*04e0*/  @P3 LDG.E R22, desc[UR4][R10.64+0x4c] ;  /* 0x00004c040a163981 */ /* 0x000f22000c1e1900 */
[----:B------:R-:W-:-:S04]  /*04f0*/  @P3 LOP3.LUT R15, R15, R28, RZ, 0x3c, !PT ;  /* 0x0000001c0f0f3212 */ /* 0x000fc800078e3cff */
[----:B------:R-:W-:Y:S02]  /*0500*/  @P4 LOP3.LUT R15, R15, R26, RZ, 0x3c, !PT ;  /* 0x0000001a0f0f4212 */ /* 0x000fe400078e3cff */
[----:B------:R-:W-:Y:S01]  /*0510*/  @P1 LOP3.LUT R2, R2, R21, RZ, 0x3c, !PT ;  /* 0x0000001502021212 */ /* 0x000fe200078e3cff */
[----:B------:R-:W4:Y:S04]  /*0520*/  @P5 LDG.E R26, desc[UR4][R10.64+0x64] ;  /* 0x000064040a1a5981 */ /* 0x000f28000c1e1900 */
[----:B------:R-:W4:Y:S01]  /*0530*/  @P3 LDG.E R21, desc[UR4][R10.64+0x40] ;  /* 0x000040040a153981 */ /* 0x000f22000c1e1900 */
[----:B------:R-:W-:Y:S02]  /*0540*/  @P2 LOP3.LUT R4, R4, R23, RZ, 0x3c, !PT ;  /* 0x0000001704042212 */ /* 0x000fe400078e3cff */
[----:B------:R-:W-:Y:S01]  /*0550*/  @P2 LOP3.LUT R2, R2, R25, RZ, 0x3c, !PT ;  /* 0x0000001902022212 */ /* 0x000fe200078e3cff */
[----:B------:R-:W4:Y:S04]  /*0560*/  @P3 LDG.E R23, desc[UR4][R10.64+0x48] ;  /* 0x000048040a173981 */ /* 0x000f28000c1e1900 */
[----:B------:R-:W4:Y:S01]  /*0570*/  @P4 LDG.E R25, desc[UR4][R10.64+0x54] ;  /* 0x000054040a194981 */ /* 0x000f22000c1e1900 */
[----:B--2---:R-:W-:-:S03]  /*0580*/  @P1 LOP3.LUT R5, R5, R18, RZ, 0x3c, !PT ;  /* 0x0000001205051212 */ /* 0x004fc600078e3cff */
[----:B------:R-:W2:Y:S01]  /*0590*/  @P3 LDG.E R18, desc[UR4][R10.64+0x44] ;  /* 0x000044040a123981 */ /* 0x000ea2000c1e1900 */
[----:B---3--:R-:W-:-:S03]  /*05a0*/  @P2 LOP3.LUT R5, R5, R20, RZ, 0x3c, !PT ;  /* 0x0000001405052212 */ /* 0x008fc600078e3cff */
[----:B------:R-:W3:Y:S01]  /*05b0*/  @P4 LDG.E R20, desc[UR4][R10.64+0x58] ;  /* 0x000058040a144981 */ /* 0x000ee2000c1e1900 */
[----:B----4-:R-:W-:-:S03]  /*05c0*/  @P3 LOP3.LUT R3, R3, R22, RZ, 0x3c, !PT ;  /* 0x0000001603033212 */ /* 0x010fc600078e3cff */
[----:B------:R-:W4:Y:S01]  /*05d0*/  @P4 LDG.E R22, desc[UR4][R10.64+0x60] ;  /* 0x000060040a164981 */ /* 0x000f22000c1e1900 */
[----:B------:R-:W-:Y:S02]  /*05e0*/  LOP3.LUT P0, RZ, R24, 0x80, RZ, 0xc0, !PT ;  /* 0x0000008018ff7812 */ /* 0x000fe4000780c0ff */
[----:B------:R-:W-:Y:S02]  /*05f0*/  @P5 LOP3.LUT R15, R15, R26, RZ, 0x3c, !PT ;  /* 0x0000001a0f0f5212 */ /* 0x000fe400078e3cff */
[----:B------:R-:W4:Y:S01]  /*0600*/  @P6 LDG.E R26, desc[UR4][R10.64+0x78] ;  /* 0x000078040a1a6981 */ /* 0x000f22000c1e1900 */
[----:B------:R-:W-:-:S03]  /*0610*/  @P3 LOP3.LUT R4, R4, R21, RZ, 0x3c, !PT ;  /* 0x0000001504043212 */ /* 0x000fc600078e3cff */
[----:B------:R-:W4:Y:S01]  /*0620*/  @P4 LDG.E R21, desc[UR4][R10.64+0x5c] ;  /* 0x00005c040a154981 */ /* 0x000f22000c1e1900 */
[----:B------:R-:W-:-:S03]  /*0630*/  @P3 LOP3.LUT R2, R2, R23, RZ, 0x3c, !PT ;  /* 0x0000001702023212 */ /* 0x000fc600078e3cff */
[----:B------:R-:W4:Y:S01]  /*0640*/  @P5 LDG.E R23, desc[UR4][R10.64+0x68] ;  /* 0x000068040a175981 */ /* 0x000f22000c1e1900 */
[----:B------:R-:W-:-:S03]  /*0650*/  @P4 LOP3.LUT R4, R4, R25, RZ, 0x3c, !PT ;  /* 0x0000001904044212 */ /* 0x000fc600078e3cff */
[----:B------:R-:W4:Y:S01]  /*0660*/  @P5 LDG.E R25, desc[UR4][R10.64+0x70] ;  /* 0x000070040a195981 */ /* 0x000f22000c1e1900 */
[----:B--2---:R-:W-:-:S03]  /*0670*/  @P3 LOP3.LUT R5, R5, R18, RZ, 0x3c, !PT ;  /* 0x0000001205053212 */ /* 0x004fc600078e3cff */
[----:B------:R-:W2:Y:S01]  /*0680*/  @P5 LDG.E R18, desc[UR4][R10.64+0x6c] ;  /* 0x00006c040a125981 */ /* 0x000ea2000c1e1900 */
[----:B---3--:R-:W-:-:S03]  /*0690*/  @P4 LOP3.LUT R5, R5, R20, RZ, 0x3c, !PT ;  /* 0x0000001405054212 */ /* 0x008fc600078e3cff */
[----:B------:R-:W3:Y:S01]  /*06a0*/  @P5 LDG.E R20, desc[UR4][R10.64+0x74] ;  /* 0x000074040a145981 */ /* 0x000ee2000c1e1900 */
[----:B----4-:R-:W-:-:S03]  /*06b0*/  @P4 LOP3.LUT R3, R3, R22, RZ, 0x3c, !PT ;  /* 0x0000001603034212 */ /* 0x010fc600078e3cff */
[----:B------:R-:W4:Y:S01]  /*06c0*/  @P0 LDG.E R22, desc[UR4][R10.64+0x8c] ;  /* 0x00008c040a160981 */ /* 0x000f22000c1e1900 */
[----:B------:R-:W-:-:S03]  /*06d0*/  @P6 LOP3.LUT R15, R15, R26, RZ, 0x3c, !PT ;  /* 0x0000001a0f0f6212 */ /* 0x000fc600078e3cff */
        /* <DEDUP_REMOVED lines=13> */
[----:B------:R-:W-:Y:S02]  /*07b0*/  @P6 LOP3.LUT R4, R4, R27, RZ, 0x3c, !PT ;  /* 0x0000001b04046212 */ /* 0x000fe400078e3cff */
[----:B------:R-:W-:Y:S02]  /*07c0*/  @P6 LOP3.LUT R2, R2, R21, RZ, 0x3c, !PT ;  /* 0x0000001502026212 */ /* 0x000fe400078e3cff */
[----:B------:R-:W-:Y:S02]  /*07d0*/  @P0 LOP3.LUT R4, R4, R23, RZ, 0x3c, !PT ;  /* 0x0000001704040212 */ /* 0x000fe400078e3cff */
[----:B------:R-:W-:Y:S02]  /*07e0*/  @P0 LOP3.LUT R2, R2, R25, RZ, 0x3c, !PT ;  /* 0x0000001902020212 */ /* 0x000fe400078e3cff */
[----:B--2---:R-:W-:Y:S02]  /*07f0*/  @P6 LOP3.LUT R5, R5, R18, RZ, 0x3c, !PT ;  /* 0x0000001205056212 */ /* 0x004fe400078e3cff */
[----:B---3--:R-:W-:-:S02]  /*0800*/  @P6 LOP3.LUT R3, R3, R20, RZ, 0x3c, !PT ;  /* 0x0000001403036212 */ /* 0x008fc400078e3cff */
[----:B----4-:R-:W-:Y:S02]  /*0810*/  @P0 LOP3.LUT R5, R5, R22, RZ, 0x3c, !PT ;  /* 0x0000001605050212 */ /* 0x010fe400078e3cff */
[----:B------:R-:W-:Y:S02]  /*0820*/  @P0 LOP3.LUT R3, R3, R26, RZ, 0x3c, !PT ;  /* 0x0000001a03030212 */ /* 0x000fe400078e3cff */
[----:B------:R-:W-:-:S13]  /*0830*/  R2P PR, R24.B1, 0x7f ;  /* 0x0000007f18007804 */ /* 0x000fda0000001000 */
[----:B------:R-:W2:Y:S04]  /*0840*/  @P0 LDG.E R18, desc[UR4][R10.64+0xa0] ;  /* 0x0000a0040a120981 */ /* 0x000ea8000c1e1900 */
[----:B------:R-:W3:Y:S04]  /*0850*/  @P1 LDG.E R22, desc[UR4][R10.64+0xb4] ;  /* 0x0000b4040a161981 */ /* 0x000ee8000c1e1900 */
[----:B------:R-:W4:Y:S04]  /*0860*/  @P2 LDG.E R26, desc[UR4][R10.64+0xc8] ;  /* 0x0000c8040a1a2981 */ /* 0x000f28000c1e1900 */
[----:B------:R-:W4:Y:S04]  /*0870*/  @P3 LDG.E R28, desc[UR4][R10.64+0xdc] ;  /* 0x0000dc040a1c3981 */ /* 0x000f28000c1e1900 */
[----:B------:R-:W4:Y:S04]  /*0880*/  @P0 LDG.E R23, desc[UR4][R10.64+0xa4] ;  /* 0x0000a4040a170981 */ /* 0x000f28000c1e1900 */
[----:B------:R-:W4:Y:S04]  /*0890*/  @P0 LDG.E R20, desc[UR4][R10.64+0xa8] ;  /* 0x0000a8040a140981 */ /* 0x000f28000c1e1900 */
[----:B------:R-:W4:Y:S04]  /*08a0*/  @P4 LDG.E R25, desc[UR4][R10.64+0xf0] ;  /* 0x0000f0040a194981 */ /* 0x000f28000c1e1900 */
        /* <DEDUP_REMOVED lines=21> */
[----:B------:R-:W-:Y:S02]  /*0a00*/  LOP3.LUT P0, RZ, R24, 0x8000, RZ, 0xc0, !PT ;  /* 0x0000800018ff7812 */ /* 0x000fe4000780c0ff */
[----:B----4-:R-:W-:Y:S01]  /*0a10*/  @P5 LOP3.LUT R15, R15, R26, RZ, 0x3c, !PT ;  /* 0x0000001a0f0f5212 */ /* 0x010fe200078e3cff */
[----:B------:R-:W4:Y:S04]  /*0a20*/  @P3 LDG.E R24, desc[UR4][R10.64+0xe4] ;  /* 0x0000e4040a183981 */ /* 0x000f28000c1e1900 */
[----:B------:R-:W2:Y:S01]  /*0a30*/  @P6 LDG.E R26, desc[UR4][R10.64+0x118] ;  /* 0x000118040a1a6981 */ /* 0x000ea2000c1e1900 */
        /* <DEDUP_REMOVED lines=8> */
[----:B---3--:R-:W-:-:S03]  /*0ac0*/  @P2 LOP3.LUT R3, R3, R22, RZ, 0x3c, !PT ;  /* 0x0000001603032212 */ /* 0x008fc600078e3cff */
[----:B------:R-:W3:Y:S01]  /*0ad0*/  @P4 LDG.E R22, desc[UR4][R10.64+0x100] ;  /* 0x000100040a164981 */ /* 0x000ee2000c1e1900 */
[----:B--2---:R-:W-:-:S03]  /*0ae0*/  @P6 LOP3.LUT R15, R15, R26, RZ, 0x3c, !PT ;  /* 0x0000001a0f0f6212 */ /* 0x004fc600078e3cff */
[----:B------:R-:W2:Y:S01]  /*0af0*/  @P0 LDG.E R26, desc[UR4][R10.64+0x12c] ;  /* 0x00012c040a1a0981 */ /* 0x000ea2000c1e1900 */
[----:B----4-:R-:W-:-:S03]  /*0b00*/  @P2 LOP3.LUT R2, R2, R23, RZ, 0x3c, !PT ;  /* 0x0000001702022212 */ /* 0x010fc600078e3cff */
[----:B------:R-:W4:Y:S01]  /*0b10*/  @P4 LDG.E R23, desc[UR4][R10.64+0xfc] ;  /* 0x0000fc040a174981 */ /* 0x000f22000c1e1900 */
[----:B------:R-:W-:-:S03]  /*0b20*/  @P2 LOP3.LUT R5, R5, R20, RZ, 0x3c, !PT ;  /* 0x0000001405052212 */ /* 0x000fc600078e3cff */
[----:B------:R-:W4:Y:S01]  /*0b30*/  @P4 LDG.E R20, desc[UR4][R10.64+0xf8] ;  /* 0x0000f8040a144981 */ /* 0x000f22000c1e1900 */
[----:B------:R-:W-:Y:S02]  /*0b40*/  @P3 LOP3.LUT R2, R2, R27, RZ, 0x3c, !PT ;  /* 0x0000001b02023212 */ /* 0x000fe400078e3cff */
[----:B------:R-:W-:Y:S01]  /*0b50*/  @P3 LOP3.LUT R4, R4, R25, RZ, 0x3c, !PT ;  /* 0x0000001904043212 */ /* 0x000fe200078e3cff */
[----:B------:R-:W4:Y:S01]  /*0b60*/  @P5 LDG.E R27, desc[UR4][R10.64+0x110] ;  /* 0x000110040a1b5981 */ /* 0x000f22000c1e1900 */
[----:B------:R-:W-:-:S03]  /*0b70*/  @P3 LOP3.LUT R5, R5, R24, RZ, 0x3c, !PT ;  /* 0x0000001805053212 */ /* 0x000fc600078e3cff */
[----:B------:R-:W4:Y:S04]  /*0b80*/  @P5 LDG.E R25, desc[UR4][R10.64+0x108] ;  /* 0x000108040a195981 */ /* 0x000f28000c1e1900 */
        /* <DEDUP_REMOVED lines=19> */
[----:B------:R-:W-:-:S05]  /*0cc0*/  VIADD R19, R19, 0x10 ;  /* 0x0000001013137836 */ /* 0x000fca0000000000 */
[----:B------:R-:W-:Y:S02]  /*0cd0*/  ISETP.NE.AND P1, PT, R19, 0x20, PT ;  /* 0x000000201300780c */ /* 0x000fe40003f25270 */
[----:B------:R-:W-:Y:S02]  /*0ce0*/  @P5 LOP3.LUT R3, R3, R18, RZ, 0x3c, !PT ;  /* 0x0000001203035212 */ /* 0x000fe400078e3cff */
[----:B------:R-:W-:Y:S02]  /*0cf0*/  @P6 LOP3.LUT R4, R4, R21, RZ, 0x3c, !PT ;  /* 0x0000001504046212 */ /* 0x000fe400078e3cff */
[----:B---3--:R-:W-:-:S04]  /*0d00*/  @P6 LOP3.LUT R3, R3, R22, RZ, 0x3c, !PT ;  /* 0x0000001603036212 */ /* 0x008fc800078e3cff */
[----:B--2---:R-:W-:Y:S02]  /*0d10*/  @P0 LOP3.LUT R3, R3, R26, RZ, 0x3c, !PT ;  /* 0x0000001a03030212 */ /* 0x004fe400078e3cff */
[----:B----4-:R-:W-:Y:S02]  /*0d20*/  @P6 LOP3.LUT R2, R2, R23, RZ, 0x3c, !PT ;  /* 0x0000001702026212 */ /* 0x010fe400078e3cff */
[----:B------:R-:W-:Y:S02]  /*0d30*/  @P6 LOP3.LUT R5, R5, R20, RZ, 0x3c, !PT ;  /* 0x0000001405056212 */ /* 0x000fe400078e3cff */
[----:B------:R-:W-:Y:S02]  /*0d40*/  @P0 LOP3.LUT R2, R2, R27, RZ, 0x3c, !PT ;  /* 0x0000001b02020212 */ /* 0x000fe400078e3cff */
[----:B------:R-:W-:Y:S02]  /*0d50*/  @P0 LOP3.LUT R4, R4, R25, RZ, 0x3c, !PT ;  /* 0x0000001904040212 */ /* 0x000fe400078e3cff */
[----:B------:R-:W-:Y:S01]  /*0d60*/  @P0 LOP3.LUT R5, R5, R24, RZ, 0x3c, !PT ;  /* 0x0000001805050212 */ /* 0x000fe200078e3cff */
[----:B------:R-:W-:Y:S06]  /*0d70*/  @P1 BRA `(.L_x_6) ;  /* 0xfffffff400481947 */ /* 0x000fec000383ffff */
[----:B------:R-:W-:-:S05]  /*0d80*/  VIADD R17, R17, 0x1 ;  /* 0x0000000111117836 */ /* 0x000fca0000000000 */
[----:B------:R-:W-:-:S13]  /*0d90*/  ISETP.NE.AND P0, PT, R17, 0x5, PT ;  /* 0x000000051100780c */ /* 0x000fda0003f05270 */
[----:B------:R-:W-:Y:S05]  /*0da0*/  @P0 BRA `(.L_x_7) ;  /* 0xfffffff400300947 */ /* 0x000fea000383ffff */
[----:B------:R1:W-:Y:S01]  /*0db0*/  STG.E.64 desc[UR4][R6.64+0x8], R4 ;  /* 0x0000080406007986 */ /* 0x0003e2000c101b04 */
[----:B------:R-:W-:Y:S01]  /*0dc0*/  VIADD R14, R14, 0x1 ;  /* 0x000000010e0e7836 */ /* 0x000fe20000000000 */
[----:B------:R-:W-:Y:S02]  /*0dd0*/  LOP3.LUT R11, R13, 0x3, RZ, 0xc0, !PT ;  /* 0x000000030d0b7812 */ /* 0x000fe400078ec0ff */
[----:B------:R1:W-:Y:S02]  /*0de0*/  STG.E.64 desc[UR4][R6.64+0x10], R2 ;  /* 0x0000100206007986 */ /* 0x0003e4000c101b04 */
[----:B------:R-:W-:Y:S02]  /*0df0*/  ISETP.GE.U32.AND P0, PT, R14, R11, PT ;  /* 0x0000000b0e00720c */ /* 0x000fe40003f06070 */
[----:B------:R1:W-:Y:S11]  /*0e00*/  STG.E desc[UR4][R6.64+0x4], R15 ;  /* 0x0000040f06007986 */ /* 0x0003f6000c101904 */
[----:B------:R-:W-:Y:S05]  /*0e10*/  @!P0 BRA `(.L_x_8) ;  /* 0xfffffff400048947 */ /* 0x000fea000383ffff */
.L_x_5:
[----:B------:R-:W-:Y:S05]  /*0e20*/  BSYNC.RECONVERGENT B1 ;  /* 0x0000000000017941 */ /* 0x000fea0003800200 */
.L_x_4:
[C---:B------:R-:W-:Y:S01]  /*0e30*/  ISETP.GT.U32.AND P0, PT, R13.reuse, 0x3, PT ;  /* 0x000000030d00780c */ /* 0x040fe20003f04070 */
[----:B------:R-:W-:Y:S01]  /*0e40*/  VIADD R12, R12, 0x1 ;  /* 0x000000010c0c7836 */ /* 0x000fe20000000000 */
[--C-:B------:R-:W-:Y:S02]  /*0e50*/  SHF.R.U64 R13, R13, 0x2, R0.reuse ;  /* 0x000000020d0d7819 */ /* 0x100fe40000001200 */
[----:B------:R-:W-:Y:S02]  /*0e60*/  ISETP.GT.U32.AND.EX P0, PT, R0, RZ, PT, P0 ;  /* 0x000000ff0000720c */ /* 0x000fe40003f04100 */
[----:B------:R-:W-:-:S11]  /*0e70*/  SHF.R.U32.HI R0, RZ, 0x2, R0 ;  /* 0x00000002ff007819 */ /* 0x000fd60000011600 */
[----:B------:R-:W-:Y:S05]  /*0e80*/  @P0 BRA `(.L_x_9) ;  /* 0xfffffff000c80947 */ /* 0x000fea000383ffff */
.L_x_3:
[----:B------:R-:W-:Y:S05]  /*0e90*/  BSYNC.RECONVERGENT B0 ;  /* 0x0000000000007941 */ /* 0x000fea0003800200 */
.L_x_2:
[----:B------:R-:W-:Y:S04]  /*0ea0*/  STG.E.64 desc[UR4][R6.64+0x18], RZ ;  /* 0x000018ff06007986 */ /* 0x000fe8000c101b04 */
[----:B------:R-:W-:Y:S04]  /*0eb0*/  STG.E desc[UR4][R6.64+0x20], RZ ;  /* 0x000020ff06007986 */ /* 0x000fe8000c101904 */
[----:B------:R-:W-:Y:S01]  /*0ec0*/  STG.E.64 desc[UR4][R6.64+0x28], RZ ;  /* 0x000028ff06007986 */ /* 0x000fe2000c101b04 */
[----:B------:R-:W-:Y:S05]  /*0ed0*/  EXIT ;  /* 0x000000000000794d */ /* 0x000fea0003800000 */
.L_x_10:
        /* <DEDUP_REMOVED lines=10> */
.L_x_13:


//--------------------- .nv.global.init           --------------------------
	.section	.nv.global.init,"aw",@progbits
	.align	4
.nv.global.init:
	.type		mrg32k3aM1SubSeq,@object
	.size		mrg32k3aM1SubSeq,(mrg32k3aM2SubSeq - mrg32k3aM1SubSeq)
mrg32k3aM1SubSeq:
        /*0000*/ 	.byte	0x0b, 0xcc, 0xee, 0x04, 0x73, 0x29, 0x8b, 0x6f, 0xf6, 0x53, 0x03, 0xf6, 0x23, 0xf6, 0xea, 0xda
        /* <DEDUP_REMOVED lines=125> */
	.type		mrg32k3aM2SubSeq,@object
	.size		mrg32k3aM2SubSeq,(mrg32k3aM1 - mrg32k3aM2SubSeq)
mrg32k3aM2SubSeq:
        /* <DEDUP_REMOVED lines=126> */
	.type		mrg32k3aM1,@object
	.size		mrg32k3aM1,(mrg32k3aM1Seq - mrg32k3aM1)
mrg32k3aM1:
        /* <DEDUP_REMOVED lines=144> */
	.type		mrg32k3aM1Seq,@object
	.size		mrg32k3aM1Seq,(mrg32k3aM2 - mrg32k3aM1Seq)
mrg32k3aM1Seq:
        /* <DEDUP_REMOVED lines=144> */
	.type		mrg32k3aM2,@object
	.size		mrg32k3aM2,(mrg32k3aM2Seq - mrg32k3aM2)
mrg32k3aM2:
        /* <DEDUP_REMOVED lines=144> */
	.type		mrg32k3aM2Seq,@object
	.size		mrg32k3aM2Seq,(precalc_xorwow_matrix - mrg32k3aM2Seq)
mrg32k3aM2Seq:
        /* <DEDUP_REMOVED lines=144> */
	.type		precalc_xorwow_matrix,@object
	.size		precalc_xorwow_matrix,(precalc_xorwow_offset_matrix - precalc_xorwow_matrix)
precalc_xorwow_matrix:
        /* <DEDUP_REMOVED lines=6400> */
	.type		precalc_xorwow_offset_matrix,@object
	.size		precalc_xorwow_offset_matrix,(.L_1 - precalc_xorwow_offset_matrix)
precalc_xorwow_offset_matrix:
        /* <DEDUP_REMOVED lines=6400> */
.L_1:


//--------------------- .nv.shared.reserved.0     --------------------------
	.section	.nv.shared.reserved.0,"aw",@nobits
	.weak		__nv_reservedSMEM_offset_0_alias
	.size		__nv_reservedSMEM_offset_0_alias, 0, 64
	.other		__nv_reservedSMEM_offset_0_alias,@"STO_CUDA_RESERVED_SHARED STV_DEFAULT"
__nv_reservedSMEM_offset_0_alias:
	.zero		0
	.zero		64


//--------------------- .nv.constant0._Z23print_polynomial_kernelP10PolynomialPd --------------------------
	.section	.nv.constant0._Z23print_polynomial_kernelP10PolynomialPd,"a",@progbits
	.sectionflags	@""
	.align	4
.nv.constant0._Z23print_polynomial_kernelP10PolynomialPd:
	.zero		912


//--------------------- .nv.constant0._Z33generate_random_polynomial_kernelidP10PolynomialP17curandStateXORWOW --------------------------
	.section	.nv.constant0._Z33generate_random_polynomial_kernelidP10PolynomialP17curandStateXORWOW,"a",@progbits
	.sectionflags	@""
	.align	4
.nv.constant0._Z33generate_random_polynomial_kernelidP10PolynomialP17curandStateXORWOW:
	.zero		928


//--------------------- .nv.constant0._Z17initialize_curandP17curandStateXORWOW --------------------------
	.section	.nv.constant0._Z17initialize_curandP17curandStateXORWOW,"a",@progbits
	.sectionflags	@""
	.align	4
.nv.constant0._Z17initialize_curandP17curandStateXORWOW:
	.zero		904


//--------------------- SYMBOLS --------------------------

	.type		.nv.reservedSmem.offset0,@object
	.size		.nv.reservedSmem.offset0,0x4
